//
// Generated by NVIDIA NVVM Compiler
//
// Compiler Build ID: CL-36424714
// Cuda compilation tools, release 13.0, V13.0.88
// Based on NVVM 20.0.0
//

.version 9.0
.target sm_100
.address_size 64

	// .globl	_Z15radixMarkKernelPiS_ii
.extern .shared .align 16 .b8 sdata[];

.visible .entry _Z15radixMarkKernelPiS_ii(
	.param .u64 .ptr .align 1 _Z15radixMarkKernelPiS_ii_param_0,
	.param .u64 .ptr .align 1 _Z15radixMarkKernelPiS_ii_param_1,
	.param .u32 _Z15radixMarkKernelPiS_ii_param_2,
	.param .u32 _Z15radixMarkKernelPiS_ii_param_3
)
{
	.reg .pred 	%p<2>;
	.reg .b32 	%r<11>;
	.reg .b64 	%rd<8>;

	ld.param.u64 	%rd1, [_Z15radixMarkKernelPiS_ii_param_0];
	ld.param.u64 	%rd2, [_Z15radixMarkKernelPiS_ii_param_1];
	ld.param.u32 	%r2, [_Z15radixMarkKernelPiS_ii_param_2];
	ld.param.u32 	%r3, [_Z15radixMarkKernelPiS_ii_param_3];
	mov.u32 	%r4, %ctaid.x;
	mov.u32 	%r5, %ntid.x;
	mov.u32 	%r6, %tid.x;
	mad.lo.s32 	%r1, %r4, %r5, %r6;
	setp.ge.s32 	%p1, %r1, %r3;
	@%p1 bra 	$L__BB0_2;
	cvta.to.global.u64 	%rd3, %rd1;
	cvta.to.global.u64 	%rd4, %rd2;
	mul.wide.s32 	%rd5, %r1, 4;
	add.s64 	%rd6, %rd3, %rd5;
	ld.global.u32 	%r7, [%rd6];
	not.b32 	%r8, %r7;
	shr.u32 	%r9, %r8, %r2;
	and.b32  	%r10, %r9, 1;
	add.s64 	%rd7, %rd4, %rd5;
	st.global.u32 	[%rd7], %r10;
$L__BB0_2:
	ret;

}
	// .globl	_Z16countZerosKernelPiS_i
.visible .entry _Z16countZerosKernelPiS_i(
	.param .u64 .ptr .align 1 _Z16countZerosKernelPiS_i_param_0,
	.param .u64 .ptr .align 1 _Z16countZerosKernelPiS_i_param_1,
	.param .u32 _Z16countZerosKernelPiS_i_param_2
)
{
	.reg .pred 	%p<6>;
	.reg .b32 	%r<22>;
	.reg .b64 	%rd<9>;

	ld.param.u64 	%rd1, [_Z16countZerosKernelPiS_i_param_0];
	ld.param.u64 	%rd2, [_Z16countZerosKernelPiS_i_param_1];
	ld.param.u32 	%r11, [_Z16countZerosKernelPiS_i_param_2];
	mov.u32 	%r1, %tid.x;
	mov.u32 	%r2, %ctaid.x;
	mov.u32 	%r21, %ntid.x;
	mad.lo.s32 	%r4, %r2, %r21, %r1;
	setp.ge.s32 	%p1, %r4, %r11;
	mov.b32 	%r20, 0;
	@%p1 bra 	$L__BB1_2;
	cvta.to.global.u64 	%rd3, %rd1;
	mul.wide.s32 	%rd4, %r4, 4;
	add.s64 	%rd5, %rd3, %rd4;
	ld.global.u32 	%r20, [%rd5];
$L__BB1_2:
	shl.b32 	%r12, %r1, 2;
	mov.u32 	%r13, sdata;
	add.s32 	%r7, %r13, %r12;
	st.shared.u32 	[%r7], %r20;
	bar.sync 	0;
	setp.lt.u32 	%p2, %r21, 2;
	@%p2 bra 	$L__BB1_6;
$L__BB1_3:
	shr.u32 	%r9, %r21, 1;
	setp.ge.u32 	%p3, %r1, %r9;
	@%p3 bra 	$L__BB1_5;
	shl.b32 	%r14, %r9, 2;
	add.s32 	%r15, %r7, %r14;
	ld.shared.u32 	%r16, [%r15];
	ld.shared.u32 	%r17, [%r7];
	add.s32 	%r18, %r17, %r16;
	st.shared.u32 	[%r7], %r18;
$L__BB1_5:
	bar.sync 	0;
	setp.gt.u32 	%p4, %r21, 3;
	mov.u32 	%r21, %r9;
	@%p4 bra 	$L__BB1_3;
$L__BB1_6:
	setp.ne.s32 	%p5, %r1, 0;
	@%p5 bra 	$L__BB1_8;
	ld.shared.u32 	%r19, [sdata];
	cvta.to.global.u64 	%rd6, %rd2;
	mul.wide.u32 	%rd7, %r2, 4;
	add.s64 	%rd8, %rd6, %rd7;
	st.global.u32 	[%rd8], %r19;
$L__BB1_8:
	ret;

}


// ===== COMPILED SASS (sm_100) =====

	.target	sm_100

	.elftype	@"ET_EXEC"


//--------------------- .note.nv.tkinfo           --------------------------
	.section	.note.nv.tkinfo,"",@"SHT_NOTE"
	.sectionflags	@"SHF_NOTE_NV_TKINFO"
	.tkinfo
        /*0018*/ 	.word	0x00000002
        /*0030*/ 	.string	""
        /*0030*/ 	.string	"ptxas"
        /*0030*/ 	.string	"Cuda compilation tools, release 13.0, V13.0.88"
        /*0030*/ 	.string	"Build cuda_13.0.r13.0/compiler.36424714_0"
        /*0030*/ 	.string	"-arch sm_100 -m 64 "



//--------------------- .note.nv.cuinfo           --------------------------
	.section	.note.nv.cuinfo,"",@"SHT_NOTE"
	.sectionflags	@"SHF_NOTE_NV_CUINFO"
        /*0018*/ 	.short	0x0002
        /*001a*/ 	.short	0x0064
        /*001c*/ 	.short	0x0082
	.zero		2


//--------------------- .nv.info                  --------------------------
	.section	.nv.info,"",@"SHT_CUDA_INFO"
	.align	4


	//----- nvinfo : EIATTR_REGCOUNT
	.align		4
        /*0000*/ 	.byte	0x04, 0x2f
        /*0002*/ 	.short	(.L_1 - .L_0)
	.align		4
.L_0:
        /*0004*/ 	.word	index@(_Z15radixMarkKernelPiS_ii)
        /*0008*/ 	.word	0x0000000a


	//----- nvinfo : EIATTR_FRAME_SIZE
	.align		4
.L_1:
        /*000c*/ 	.byte	0x04, 0x11
        /*000e*/ 	.short	(.L_3 - .L_2)
	.align		4
.L_2:
        /*0010*/ 	.word	index@(_Z15radixMarkKernelPiS_ii)
        /*0014*/ 	.word	0x00000000


	//----- nvinfo : EIATTR_REGCOUNT
	.align		4
.L_3:
        /*0018*/ 	.byte	0x04, 0x2f
        /*001a*/ 	.short	(.L_5 - .L_4)
	.align		4
.L_4:
        /*001c*/ 	.word	index@(_Z16countZerosKernelPiS_i)
        /*0020*/ 	.word	0x0000000b


	//----- nvinfo : EIATTR_FRAME_SIZE
	.align		4
.L_5:
        /*0024*/ 	.byte	0x04, 0x11
        /*0026*/ 	.short	(.L_7 - .L_6)
	.align		4
.L_6:
        /*0028*/ 	.word	index@(_Z16countZerosKernelPiS_i)
        /*002c*/ 	.word	0x00000000


	//----- nvinfo : EIATTR_MIN_STACK_SIZE
	.align		4
.L_7:
        /*0030*/ 	.byte	0x04, 0x12
        /*0032*/ 	.short	(.L_9 - .L_8)
	.align		4
.L_8:
        /*0034*/ 	.word	index@(_Z16countZerosKernelPiS_i)
        /*0038*/ 	.word	0x00000000


	//----- nvinfo : EIATTR_MIN_STACK_SIZE
	.align		4
.L_9:
        /*003c*/ 	.byte	0x04, 0x12
        /*003e*/ 	.short	(.L_11 - .L_10)
	.align		4
.L_10:
        /*0040*/ 	.word	index@(_Z15radixMarkKernelPiS_ii)
        /*0044*/ 	.word	0x00000000
.L_11:


//--------------------- .nv.compat                --------------------------
	.section	.nv.compat,"",@"SHT_CUDA_COMPAT_INFO"
	.align	4
        /*0000*/ 	.byte	0x02, 0x09, 0x00, 0x00, 0x02, 0x02, 0x01, 0x00, 0x02, 0x05, 0x05, 0x00, 0x03, 0x07, 0x01, 0x01
        /*0010*/ 	.byte	0x02, 0x03, 0x00, 0x00, 0x02, 0x06, 0x01, 0x00, 0x04, 0x0b, 0x08, 0x00, 0x09, 0x00, 0x00, 0x00
        /*0020*/ 	.byte	0x00, 0x00, 0x00, 0x00


//--------------------- .nv.info._Z16countZerosKernelPiS_i --------------------------
	.section	.nv.info._Z16countZerosKernelPiS_i,"",@"SHT_CUDA_INFO"
	.sectionflags	@""
	.align	4


	//----- nvinfo : EIATTR_CUDA_API_VERSION
	.align		4
        /*0000*/ 	.byte	0x04, 0x37
        /*0002*/ 	.short	(.L_13 - .L_12)
.L_12:
        /*0004*/ 	.word	0x00000082


	//----- nvinfo : EIATTR_KPARAM_INFO
	.align		4
.L_13:
        /*0008*/ 	.byte	0x04, 0x17
        /*000a*/ 	.short	(.L_15 - .L_14)
.L_14:
        /*000c*/ 	.word	0x00000000
        /*0010*/ 	.short	0x0002
        /*0012*/ 	.short	0x0010
        /*0014*/ 	.byte	0x00, 0xf0, 0x11, 0x00


	//----- nvinfo : EIATTR_KPARAM_INFO
	.align		4
.L_15:
        /*0018*/ 	.byte	0x04, 0x17
        /*001a*/ 	.short	(.L_17 - .L_16)
.L_16:
        /*001c*/ 	.word	0x00000000
        /*0020*/ 	.short	0x0001
        /*0022*/ 	.short	0x0008
        /*0024*/ 	.byte	0x00, 0xf5, 0x21, 0x00


	//----- nvinfo : EIATTR_KPARAM_INFO
	.align		4
.L_17:
        /*0028*/ 	.byte	0x04, 0x17
        /*002a*/ 	.short	(.L_19 - .L_18)
.L_18:
        /*002c*/ 	.word	0x00000000
        /*0030*/ 	.short	0x0000
        /*0032*/ 	.short	0x0000
        /*0034*/ 	.byte	0x00, 0xf5, 0x21, 0x00


	//----- nvinfo : EIATTR_SPARSE_MMA_MASK
	.align		4
.L_19:
        /*0038*/ 	.byte	0x03, 0x50
        /*003a*/ 	.short	0x0000


	//----- nvinfo : EIATTR_MAXREG_COUNT
	.align		4
        /*003c*/ 	.byte	0x03, 0x1b
        /*003e*/ 	.short	0x00ff


	//----- nvinfo : EIATTR_NUM_BARRIERS
	.align		4
        /*0040*/ 	.byte	0x02, 0x4c
        /*0042*/ 	.byte	0x01
	.zero		1


	//----- nvinfo : EIATTR_MERCURY_ISA_VERSION
	.align		4
        /*0044*/ 	.byte	0x03, 0x5f
        /*0046*/ 	.short	0x0101


	//----- nvinfo : EIATTR_VRC_CTA_INIT_COUNT
	.align		4
        /*0048*/ 	.byte	0x02, 0x4a
	.zero		1
	.zero		1


	//----- nvinfo : EIATTR_EXIT_INSTR_OFFSETS
	.align		4
        /*004c*/ 	.byte	0x04, 0x1c
        /*004e*/ 	.short	(.L_21 - .L_20)


	//   ....[0]....
.L_20:
        /*0050*/ 	.word	0x00000210


	//   ....[1]....
        /*0054*/ 	.word	0x00000290


	//----- nvinfo : EIATTR_CBANK_PARAM_SIZE
	.align		4
.L_21:
        /*0058*/ 	.byte	0x03, 0x19
        /*005a*/ 	.short	0x0014


	//----- nvinfo : EIATTR_PARAM_CBANK
	.align		4
        /*005c*/ 	.byte	0x04, 0x0a
        /*005e*/ 	.short	(.L_23 - .L_22)
	.align		4
.L_22:
        /*0060*/ 	.word	index@(.nv.constant0._Z16countZerosKernelPiS_i)
        /*0064*/ 	.short	0x0380
        /*0066*/ 	.short	0x0014


	//----- nvinfo : EIATTR_SW_WAR
	.align		4
.L_23:
        /*0068*/ 	.byte	0x04, 0x36
        /*006a*/ 	.short	(.L_25 - .L_24)
.L_24:
        /*006c*/ 	.word	0x00000008
.L_25:


//--------------------- .nv.info._Z15radixMarkKernelPiS_ii --------------------------
	.section	.nv.info._Z15radixMarkKernelPiS_ii,"",@"SHT_CUDA_INFO"
	.sectionflags	@""
	.align	4


	//----- nvinfo : EIATTR_CUDA_API_VERSION
	.align		4
        /*0000*/ 	.byte	0x04, 0x37
        /*0002*/ 	.short	(.L_27 - .L_26)
.L_26:
        /*0004*/ 	.word	0x00000082


	//----- nvinfo : EIATTR_KPARAM_INFO
	.align		4
.L_27:
        /*0008*/ 	.byte	0x04, 0x17
        /*000a*/ 	.short	(.L_29 - .L_28)
.L_28:
        /*000c*/ 	.word	0x00000000
        /*0010*/ 	.short	0x0003
        /*0012*/ 	.short	0x0014
        /*0014*/ 	.byte	0x00, 0xf0, 0x11, 0x00


	//----- nvinfo : EIATTR_KPARAM_INFO
	.align		4
.L_29:
        /*0018*/ 	.byte	0x04, 0x17
        /*001a*/ 	.short	(.L_31 - .L_30)
.L_30:
        /*001c*/ 	.word	0x00000000
        /*0020*/ 	.short	0x0002
        /*0022*/ 	.short	0x0010
        /*0024*/ 	.byte	0x00, 0xf0, 0x11, 0x00


	//----- nvinfo : EIATTR_KPARAM_INFO
	.align		4
.L_31:
        /*0028*/ 	.byte	0x04, 0x17
        /*002a*/ 	.short	(.L_33 - .L_32)
.L_32:
        /*002c*/ 	.word	0x00000000
        /*0030*/ 	.short	0x0001
        /*0032*/ 	.short	0x0008
        /*0034*/ 	.byte	0x00, 0xf5, 0x21, 0x00


	//----- nvinfo : EIATTR_KPARAM_INFO
	.align		4
.L_33:
        /*0038*/ 	.byte	0x04, 0x17
        /*003a*/ 	.short	(.L_35 - .L_34)
.L_34:
        /*003c*/ 	.word	0x00000000
        /*0040*/ 	.short	0x0000
        /*0042*/ 	.short	0x0000
        /*0044*/ 	.byte	0x00, 0xf5, 0x21, 0x00


	//----- nvinfo : EIATTR_SPARSE_MMA_MASK
	.align		4
.L_35:
        /*0048*/ 	.byte	0x03, 0x50
        /*004a*/ 	.short	0x0000


	//----- nvinfo : EIATTR_MAXREG_COUNT
	.align		4
        /*004c*/ 	.byte	0x03, 0x1b
        /*004e*/ 	.short	0x00ff


	//----- nvinfo : EIATTR_MERCURY_ISA_VERSION
	.align		4
        /*0050*/ 	.byte	0x03, 0x5f
        /*0052*/ 	.short	0x0101


	//----- nvinfo : EIATTR_VRC_CTA_INIT_COUNT
	.align		4
        /*0054*/ 	.byte	0x02, 0x4a
	.zero		1
	.zero		1


	//----- nvinfo : EIATTR_EXIT_INSTR_OFFSETS
	.align		4
        /*0058*/ 	.byte	0x04, 0x1c
        /*005a*/ 	.short	(.L_37 - .L_36)


	//   ....[0]....
.L_36:
        /*005c*/ 	.word	0x00000070


	//   ....[1]....
        /*0060*/ 	.word	0x00000130


	//----- nvinfo : EIATTR_CBANK_PARAM_SIZE
	.align		4
.L_37:
        /*0064*/ 	.byte	0x03, 0x19
        /*0066*/ 	.short	0x0018


	//----- nvinfo : EIATTR_PARAM_CBANK
	.align		4
        /*0068*/ 	.byte	0x04, 0x0a
        /*006a*/ 	.short	(.L_39 - .L_38)
	.align		4
.L_38:
        /*006c*/ 	.word	index@(.nv.constant0._Z15radixMarkKernelPiS_ii)
        /*0070*/ 	.short	0x0380
        /*0072*/ 	.short	0x0018


	//----- nvinfo : EIATTR_SW_WAR
	.align		4
.L_39:
        /*0074*/ 	.byte	0x04, 0x36
        /*0076*/ 	.short	(.L_41 - .L_40)
.L_40:
        /*0078*/ 	.word	0x00000008
.L_41:


//--------------------- .nv.callgraph             --------------------------
	.section	.nv.callgraph,"",@"SHT_CUDA_CALLGRAPH"
	.align	4
	.sectionentsize	8
	.align		4
        /*0000*/ 	.word	0x00000000
	.align		4
        /*0004*/ 	.word	0xffffffff
	.align		4
        /*0008*/ 	.word	0x00000000
	.align		4
        /*000c*/ 	.word	0xfffffffe
	.align		4
        /*0010*/ 	.word	0x00000000
	.align		4
        /*0014*/ 	.word	0xfffffffd
	.align		4
        /*0018*/ 	.word	0x00000000
	.align		4
        /*001c*/ 	.word	0xfffffffc


//--------------------- .text._Z16countZerosKernelPiS_i --------------------------
	.section	.text._Z16countZerosKernelPiS_i,"ax",@progbits
	.align	128
        .global         _Z16countZerosKernelPiS_i
        .type           _Z16countZerosKernelPiS_i,@function
        .size           _Z16countZerosKernelPiS_i,(.L_x_4 - _Z16countZerosKernelPiS_i)
        .other          _Z16countZerosKernelPiS_i,@"STO_CUDA_ENTRY STV_DEFAULT"
_Z16countZerosKernelPiS_i:
.text._Z16countZerosKernelPiS_i:
[----:B------:R-:W-:Y:S01]  /*0000*/  LDC R1, c[0x0][0x37c] ;  /* 0x0000df00ff017b82 */ /* 0x000fe20000000800 */
[----:B------:R-:W0:Y:S01]  /*0010*/  S2R R6, SR_TID.X ;  /* 0x0000000000067919 */ /* 0x000e220000002100 */
[----:B------:R-:W0:Y:S01]  /*0020*/  LDCU UR8, c[0x0][0x360] ;  /* 0x00006c00ff0877ac */ /* 0x000e220008000800 */
[----:B------:R-:W-:Y:S01]  /*0030*/  IMAD.MOV.U32 R4, RZ, RZ, RZ ;  /* 0x000000ffff047224 */ /* 0x000fe200078e00ff */
[----:B------:R-:W0:Y:S01]  /*0040*/  S2R R7, SR_CTAID.X ;  /* 0x0000000000077919 */ /* 0x000e220000002500 */
[----:B------:R-:W1:Y:S01]  /*0050*/  LDCU UR4, c[0x0][0x390] ;  /* 0x00007200ff0477ac */ /* 0x000e620008000800 */
[----:B------:R-:W2:Y:S01]  /*0060*/  LDCU.64 UR6, c[0x0][0x358] ;  /* 0x00006b00ff0677ac */ /* 0x000ea20008000a00 */
[----:B0-----:R-:W-:-:S05]  /*0070*/  IMAD R5, R7, UR8, R6 ;  /* 0x0000000807057c24 */ /* 0x001fca000f8e0206 */
[----:B-1----:R-:W-:-:S13]  /*0080*/  ISETP.GE.AND P0, PT, R5, UR4, PT ;  /* 0x0000000405007c0c */ /* 0x002fda000bf06270 */
[----:B------:R-:W0:Y:S02]  /*0090*/  @!P0 LDC.64 R2, c[0x0][0x380] ;  /* 0x0000e000ff028b82 */ /* 0x000e240000000a00 */
[----:B0-----:R-:W-:-:S05]  /*00a0*/  @!P0 IMAD.WIDE R2, R5, 0x4, R2 ;  /* 0x0000000405028825 */ /* 0x001fca00078e0202 */
[----:B--2---:R-:W2:Y:S01]  /*00b0*/  @!P0 LDG.E R4, desc[UR6][R2.64] ;  /* 0x0000000602048981 */ /* 0x004ea2000c1e1900 */
[----:B------:R-:W0:Y:S01]  /*00c0*/  S2UR UR5, SR_CgaCtaId ;  /* 0x00000000000579c3 */ /* 0x000e220000008800 */
[----:B------:R-:W-:Y:S01]  /*00d0*/  IMAD.U32 R0, RZ, RZ, UR8 ;  /* 0x00000008ff007e24 */ /* 0x000fe2000f8e00ff */
[----:B------:R-:W-:Y:S01]  /*00e0*/  UMOV UR4, 0x400 ;  /* 0x0000040000047882 */ /* 0x000fe20000000000 */
[----:B------:R-:W-:-:S03]  /*00f0*/  ISETP.NE.AND P0, PT, R6, RZ, PT ;  /* 0x000000ff0600720c */ /* 0x000fc60003f05270 */
[----:B------:R-:W-:Y:S01]  /*0100*/  ISETP.GE.U32.AND P1, PT, R0, 0x2, PT ;  /* 0x000000020000780c */ /* 0x000fe20003f26070 */
[----:B0-----:R-:W-:-:S06]  /*0110*/  ULEA UR4, UR5, UR4, 0x18 ;  /* 0x0000000405047291 */ /* 0x001fcc000f8ec0ff */
[----:B------:R-:W-:-:S05]  /*0120*/  LEA R5, R6, UR4, 0x2 ;  /* 0x0000000406057c11 */ /* 0x000fca000f8e10ff */
[----:B--2---:R0:W-:Y:S01]  /*0130*/  STS [R5], R4 ;  /* 0x0000000405007388 */ /* 0x0041e20000000800 */
[----:B------:R-:W-:Y:S06]  /*0140*/  BAR.SYNC.DEFER_BLOCKING 0x0 ;  /* 0x0000000000007b1d */ /* 0x000fec0000010000 */
[----:B------:R-:W-:Y:S05]  /*0150*/  @!P1 BRA `(.L_x_0) ;  /* 0x00000000002c9947 */ /* 0x000fea0003800000 */
.L_x_1:
[----:B------:R-:W-:-:S04]  /*0160*/  SHF.R.U32.HI R8, RZ, 0x1, R0 ;  /* 0x00000001ff087819 */ /* 0x000fc80000011600 */
[----:B------:R-:W-:-:S13]  /*0170*/  ISETP.GE.U32.AND P1, PT, R6, R8, PT ;  /* 0x000000080600720c */ /* 0x000fda0003f26070 */
[----:B------:R-:W-:Y:S01]  /*0180*/  @!P1 LEA R2, R8, R5, 0x2 ;  /* 0x0000000508029211 */ /* 0x000fe200078e10ff */
[----:B------:R-:W-:Y:S05]  /*0190*/  @!P1 LDS R3, [R5] ;  /* 0x0000000005039984 */ /* 0x000fea0000000800 */
[----:B------:R-:W0:Y:S02]  /*01a0*/  @!P1 LDS R2, [R2] ;  /* 0x0000000002029984 */ /* 0x000e240000000800 */
[----:B0-----:R-:W-:-:S05]  /*01b0*/  @!P1 IMAD.IADD R4, R2, 0x1, R3 ;  /* 0x0000000102049824 */ /* 0x001fca00078e0203 */
[----:B------:R1:W-:Y:S01]  /*01c0*/  @!P1 STS [R5], R4 ;  /* 0x0000000405009388 */ /* 0x0003e20000000800 */
[----:B------:R-:W-:Y:S01]  /*01d0*/  BAR.SYNC.DEFER_BLOCKING 0x0 ;  /* 0x0000000000007b1d */ /* 0x000fe20000010000 */
[----:B------:R-:W-:Y:S02]  /*01e0*/  ISETP.GT.U32.AND P1, PT, R0, 0x3, PT ;  /* 0x000000030000780c */ /* 0x000fe40003f24070 */
[----:B------:R-:W-:-:S11]  /*01f0*/  MOV R0, R8 ;  /* 0x0000000800007202 */ /* 0x000fd60000000f00 */
[----:B-1----:R-:W-:Y:S05]  /*0200*/  @P1 BRA `(.L_x_1) ;  /* 0xfffffffc00d41947 */ /* 0x002fea000383ffff */
.L_x_0:
[----:B------:R-:W-:Y:S05]  /*0210*/  @P0 EXIT ;  /* 0x000000000000094d */ /* 0x000fea0003800000 */
[----:B------:R-:W1:Y:S01]  /*0220*/  S2UR UR5, SR_CgaCtaId ;  /* 0x00000000000579c3 */ /* 0x000e620000008800 */
[----:B------:R-:W-:-:S07]  /*0230*/  UMOV UR4, 0x400 ;  /* 0x0000040000047882 */ /* 0x000fce0000000000 */
[----:B------:R-:W2:Y:S01]  /*0240*/  LDC.64 R2, c[0x0][0x388] ;  /* 0x0000e200ff027b82 */ /* 0x000ea20000000a00 */
[----:B-1----:R-:W-:Y:S01]  /*0250*/  ULEA UR4, UR5, UR4, 0x18 ;  /* 0x0000000405047291 */ /* 0x002fe2000f8ec0ff */
[----:B--2---:R-:W-:-:S08]  /*0260*/  IMAD.WIDE.U32 R2, R7, 0x4, R2 ;  /* 0x0000000407027825 */ /* 0x004fd000078e0002 */
[----:B0-----:R-:W0:Y:S04]  /*0270*/  LDS R5, [UR4] ;  /* 0x00000004ff057984 */ /* 0x001e280008000800 */
[----:B0-----:R-:W-:Y:S01]  /*0280*/  STG.E desc[UR6][R2.64], R5 ;  /* 0x0000000502007986 */ /* 0x001fe2000c101906 */
[----:B------:R-:W-:Y:S05]  /*0290*/  EXIT ;  /* 0x000000000000794d */ /* 0x000fea0003800000 */
.L_x_2:
[----:B------:R-:W-:-:S00]  /*02a0*/  BRA `(.L_x_2) ;  /* 0xfffffffc00fc7947 */ /* 0x000fc0000383ffff */
[----:B------:R-:W-:-:S00]  /*02b0*/  NOP ;  /* 0x0000000000007918 */ /* 0x000fc00000000000 */
        /* <DEDUP_REMOVED lines=12> */
.L_x_4:


//--------------------- .text._Z15radixMarkKernelPiS_ii --------------------------
	.section	.text._Z15radixMarkKernelPiS_ii,"ax",@progbits
	.align	128
        .global         _Z15radixMarkKernelPiS_ii
        .type           _Z15radixMarkKernelPiS_ii,@function
        .size           _Z15radixMarkKernelPiS_ii,(.L_x_5 - _Z15radixMarkKernelPiS_ii)
        .other          _Z15radixMarkKernelPiS_ii,@"STO_CUDA_ENTRY STV_DEFAULT"
_Z15radixMarkKernelPiS_ii:
.text._Z15radixMarkKernelPiS_ii:
[----:B------:R-:W-:Y:S01]  /*0000*/  LDC R1, c[0x0][0x37c] ;  /* 0x0000df00ff017b82 */ /* 0x000fe20000000800 */
[----:B------:R-:W0:Y:S07]  /*0010*/  S2R R0, SR_TID.X ;  /* 0x0000000000007919 */ /* 0x000e2e0000002100 */
[----:B------:R-:W0:Y:S01]  /*0020*/  S2UR UR4, SR_CTAID.X ;  /* 0x00000000000479c3 */ /* 0x000e220000002500 */
[----:B------:R-:W1:Y:S07]  /*0030*/  LDCU UR5, c[0x0][0x394] ;  /* 0x00007280ff0577ac */ /* 0x000e6e0008000800 */
[----:B------:R-:W0:Y:S02]  /*0040*/  LDC R7, c[0x0][0x360] ;  /* 0x0000d800ff077b82 */ /* 0x000e240000000800 */
[----:B0-----:R-:W-:-:S05]  /*0050*/  IMAD R7, R7, UR4, R0 ;  /* 0x0000000407077c24 */ /* 0x001fca000f8e0200 */
[----:B-1----:R-:W-:-:S13]  /*0060*/  ISETP.GE.AND P0, PT, R7, UR5, PT ;  /* 0x0000000507007c0c */ /* 0x002fda000bf06270 */
[----:B------:R-:W-:Y:S05]  /*0070*/  @P0 EXIT ;  /* 0x000000000000094d */ /* 0x000fea0003800000 */
[----:B------:R-:W0:Y:S01]  /*0080*/  LDC.64 R2, c[0x0][0x380] ;  /* 0x0000e000ff027b82 */ /* 0x000e220000000a00 */
[----:B------:R-:W1:Y:S01]  /*0090*/  LDCU.64 UR4, c[0x0][0x358] ;  /* 0x00006b00ff0477ac */ /* 0x000e620008000a00 */
[----:B------:R-:W2:Y:S06]  /*00a0*/  LDCU UR6, c[0x0][0x390] ;  /* 0x00007200ff0677ac */ /* 0x000eac0008000800 */
[----:B------:R-:W3:Y:S01]  /*00b0*/  LDC.64 R4, c[0x0][0x388] ;  /* 0x0000e200ff047b82 */ /* 0x000ee20000000a00 */
[----:B0-----:R-:W-:-:S06]  /*00c0*/  IMAD.WIDE R2, R7, 0x4, R2 ;  /* 0x0000000407027825 */ /* 0x001fcc00078e0202 */
[----:B-1----:R-:W4:Y:S01]  /*00d0*/  LDG.E R2, desc[UR4][R2.64] ;  /* 0x0000000402027981 */ /* 0x002f22000c1e1900 */
[----:B---3--:R-:W-:Y:S01]  /*00e0*/  IMAD.WIDE R4, R7, 0x4, R4 ;  /* 0x0000000407047825 */ /* 0x008fe200078e0204 */
[----:B----4-:R-:W-:-:S04]  /*00f0*/  LOP3.LUT R0, RZ, R2, RZ, 0x33, !PT ;  /* 0x00000002ff007212 */ /* 0x010fc800078e33ff */
[----:B--2---:R-:W-:-:S04]  /*0100*/  SHF.R.U32.HI R0, RZ, UR6, R0 ;  /* 0x00000006ff007c19 */ /* 0x004fc80008011600 */
[----:B------:R-:W-:-:S05]  /*0110*/  LOP3.LUT R7, R0, 0x1, RZ, 0xc0, !PT ;  /* 0x0000000100077812 */ /* 0x000fca00078ec0ff */
[----:B------:R-:W-:Y:S01]  /*0120*/  STG.E desc[UR4][R4.64], R7 ;  /* 0x0000000704007986 */ /* 0x000fe2000c101904 */
[----:B------:R-:W-:Y:S05]  /*0130*/  EXIT ;  /* 0x000000000000794d */ /* 0x000fea0003800000 */
.L_x_3:
        /* <DEDUP_REMOVED lines=12> */
.L_x_5:


//--------------------- .nv.shared._Z16countZerosKernelPiS_i --------------------------
	.section	.nv.shared._Z16countZerosKernelPiS_i,"aw",@nobits
	.sectionflags	@""
	.align	16
	.zero		1024


//--------------------- .nv.shared.reserved.0     --------------------------
	.section	.nv.shared.reserved.0,"aw",@nobits
	.weak		__nv_reservedSMEM_offset_0_alias
	.size		__nv_reservedSMEM_offset_0_alias, 0, 64
	.other		__nv_reservedSMEM_offset_0_alias,@"STO_CUDA_RESERVED_SHARED STV_DEFAULT"
__nv_reservedSMEM_offset_0_alias:
	.zero		0
	.zero		64


//--------------------- .nv.shared._Z15radixMarkKernelPiS_ii --------------------------
	.section	.nv.shared._Z15radixMarkKernelPiS_ii,"aw",@nobits
	.sectionflags	@""
	.align	16
	.zero		1024


//--------------------- .nv.constant0._Z16countZerosKernelPiS_i --------------------------
	.section	.nv.constant0._Z16countZerosKernelPiS_i,"a",@progbits
	.sectionflags	@""
	.align	4
.nv.constant0._Z16countZerosKernelPiS_i:
	.zero		916


//--------------------- .nv.constant0._Z15radixMarkKernelPiS_ii --------------------------
	.section	.nv.constant0._Z15radixMarkKernelPiS_ii,"a",@progbits
	.sectionflags	@""
	.align	4
.nv.constant0._Z15radixMarkKernelPiS_ii:
	.zero		920


//--------------------- SYMBOLS --------------------------

	.type		.nv.reservedSmem.offset0,@object
	.size		.nv.reservedSmem.offset0,0x4
	.type		.nv.reservedSmem.cap,@object
	.size		.nv.reservedSmem.cap,0x4
